//
// Generated by NVIDIA NVVM Compiler
//
// Compiler Build ID: CL-36424714
// Cuda compilation tools, release 13.0, V13.0.88
// Based on NVVM 20.0.0
//

.version 9.0
.target sm_100
.address_size 64

	// .globl	_Z11checknRollsiPmPKsPKh

.visible .entry _Z11checknRollsiPmPKsPKh(
	.param .u32 _Z11checknRollsiPmPKsPKh_param_0,
	.param .u64 .ptr .align 1 _Z11checknRollsiPmPKsPKh_param_1,
	.param .u64 .ptr .align 1 _Z11checknRollsiPmPKsPKh_param_2,
	.param .u64 .ptr .align 1 _Z11checknRollsiPmPKsPKh_param_3
)
{
	.local .align 1 .b8 	__local_depot0[5];
	.reg .b64 	%SP;
	.reg .b64 	%SPL;
	.reg .pred 	%p<16>;
	.reg .b16 	%rs<28>;
	.reg .b32 	%r<25>;
	.reg .b64 	%rd<36>;

	mov.u64 	%SPL, __local_depot0;
	ld.param.u32 	%r4, [_Z11checknRollsiPmPKsPKh_param_0];
	ld.param.u64 	%rd16, [_Z11checknRollsiPmPKsPKh_param_1];
	ld.param.u64 	%rd17, [_Z11checknRollsiPmPKsPKh_param_2];
	ld.param.u64 	%rd15, [_Z11checknRollsiPmPKsPKh_param_3];
	cvta.to.global.u64 	%rd1, %rd16;
	cvta.to.global.u64 	%rd2, %rd17;
	add.u64 	%rd3, %SPL, 0;
	setp.lt.s32 	%p1, %r4, 1;
	@%p1 bra 	$L__BB0_11;
	mov.u32 	%r5, %ntid.x;
	mov.u32 	%r6, %ctaid.x;
	mov.u32 	%r7, %tid.x;
	mad.lo.s32 	%r8, %r6, %r5, %r7;
	ld.global.s16 	%r9, [%rd2+188];
	mul.wide.s32 	%rd20, %r8, 8;
	add.s64 	%rd4, %rd1, %rd20;
	mad.lo.s32 	%r10, %r9, 64512, %r8;
	mad.lo.s32 	%r11, %r10, 6, %r4;
	add.s32 	%r12, %r11, -3;
	mul.wide.s32 	%rd5, %r12, 131072;
	cvta.to.global.u64 	%rd6, %rd15;
	mov.b64 	%rd33, 0;
$L__BB0_2:
	add.s64 	%rd8, %rd33, %rd5;
	mov.b16 	%rs5, 0;
	st.local.u8 	[%rd3], %rs5;
	st.local.u8 	[%rd3+1], %rs5;
	st.local.u8 	[%rd3+2], %rs5;
	st.local.u8 	[%rd3+3], %rs5;
	st.local.u8 	[%rd3+4], %rs5;
	mov.b32 	%r24, 0;
	mov.u64 	%rd34, %rd8;
$L__BB0_3:
	mad.lo.s64 	%rd10, %rd34, 25214903917, 11;
	and.b64  	%rd34, %rd10, 281474976710655;
	shr.u64 	%rd21, %rd34, 17;
	cvt.u32.u64 	%r14, %rd21;
	mul.hi.u32 	%r15, %r14, -1370734243;
	shr.u32 	%r16, %r15, 6;
	mul.lo.s32 	%r17, %r16, 94;
	sub.s32 	%r2, %r14, %r17;
	mul.wide.u32 	%rd22, %r2, 2;
	add.s64 	%rd23, %rd2, %rd22;
	ld.global.u16 	%rs1, [%rd23];
	setp.eq.s16 	%p2, %rs1, -1;
	@%p2 bra 	$L__BB0_12;
	setp.gt.u16 	%p3, %rs1, 4;
	@%p3 bra 	$L__BB0_11;
	cvt.u64.u32 	%rd24, %r2;
	add.s64 	%rd25, %rd6, %rd24;
	ld.global.u8 	%rs2, [%rd25];
	setp.lt.u16 	%p4, %rs2, 16;
	mov.b16 	%rs27, 1;
	@%p4 bra 	$L__BB0_7;
	shr.u16 	%rs7, %rs2, 4;
	cvt.u32.u16 	%r18, %rs2;
	and.b16  	%rs8, %rs2, 15;
	and.b32  	%r19, %r18, 15;
	mad.lo.s64 	%rd26, %rd10, 25214903917, 11;
	and.b64  	%rd34, %rd26, 281474976710655;
	shr.u64 	%rd27, %rd34, 17;
	cvt.u32.u64 	%r20, %rd27;
	add.s16 	%rs9, %rs7, 1;
	cvt.u32.u16 	%r21, %rs9;
	sub.s32 	%r22, %r21, %r19;
	rem.s32 	%r23, %r20, %r22;
	cvt.u16.u32 	%rs10, %r23;
	add.s16 	%rs27, %rs8, %rs10;
$L__BB0_7:
	cvt.u64.u16 	%rd28, %rs1;
	add.s64 	%rd29, %rd3, %rd28;
	ld.local.u8 	%rs11, [%rd29];
	add.s16 	%rs12, %rs11, %rs27;
	st.local.u8 	[%rd29], %rs12;
	add.s32 	%r24, %r24, 1;
	setp.ne.s32 	%p5, %r24, %r4;
	@%p5 bra 	$L__BB0_3;
	ld.local.u8 	%rs13, [%rd3];
	setp.eq.s16 	%p6, %rs13, 21;
	ld.local.u8 	%rs14, [%rd3+1];
	setp.eq.s16 	%p7, %rs14, 2;
	and.pred  	%p8, %p6, %p7;
	ld.local.u8 	%rs17, [%rd3+2];
	setp.eq.s16 	%p9, %rs17, 1;
	and.pred  	%p10, %p8, %p9;
	ld.local.u8 	%rs20, [%rd3+3];
	setp.eq.s16 	%p11, %rs20, 1;
	and.pred  	%p12, %p10, %p11;
	ld.local.u8 	%rs23, [%rd3+4];
	setp.eq.s16 	%p13, %rs23, 1;
	and.pred  	%p14, %p12, %p13;
	@%p14 bra 	$L__BB0_9;
	bra.uni 	$L__BB0_10;
$L__BB0_9:
	mad.lo.s64 	%rd30, %rd8, 246154705703781, 107048004364969;
	and.b64  	%rd31, %rd30, 281474976710655;
	xor.b64  	%rd32, %rd31, 25214903917;
	st.global.u64 	[%rd4], %rd32;
$L__BB0_10:
	add.s64 	%rd33, %rd33, 1;
	setp.ne.s64 	%p15, %rd33, 131072;
	@%p15 bra 	$L__BB0_2;
$L__BB0_11:
	ret;
$L__BB0_12:
	mov.b16 	%rs26, 255;
	st.local.u8 	[%rd3], %rs26;
	bra.uni 	$L__BB0_10;

}


// ===== COMPILED SASS (sm_100) =====

	.target	sm_100

	.elftype	@"ET_EXEC"


//--------------------- .note.nv.tkinfo           --------------------------
	.section	.note.nv.tkinfo,"",@"SHT_NOTE"
	.sectionflags	@"SHF_NOTE_NV_TKINFO"
	.tkinfo
        /*0018*/ 	.word	0x00000002
        /*0030*/ 	.string	""
        /*0030*/ 	.string	"ptxas"
        /*0030*/ 	.string	"Cuda compilation tools, release 13.0, V13.0.88"
        /*0030*/ 	.string	"Build cuda_13.0.r13.0/compiler.36424714_0"
        /*0030*/ 	.string	"-arch sm_100 -m 64 "



//--------------------- .note.nv.cuinfo           --------------------------
	.section	.note.nv.cuinfo,"",@"SHT_NOTE"
	.sectionflags	@"SHF_NOTE_NV_CUINFO"
        /*0018*/ 	.short	0x0002
        /*001a*/ 	.short	0x0064
        /*001c*/ 	.short	0x0082
	.zero		2


//--------------------- .nv.info                  --------------------------
	.section	.nv.info,"",@"SHT_CUDA_INFO"
	.align	4


	//----- nvinfo : EIATTR_REGCOUNT
	.align		4
        /*0000*/ 	.byte	0x04, 0x2f
        /*0002*/ 	.short	(.L_1 - .L_0)
	.align		4
.L_0:
        /*0004*/ 	.word	index@(_Z11checknRollsiPmPKsPKh)
        /*0008*/ 	.word	0x00000018


	//----- nvinfo : EIATTR_FRAME_SIZE
	.align		4
.L_1:
        /*000c*/ 	.byte	0x04, 0x11
        /*000e*/ 	.short	(.L_3 - .L_2)
	.align		4
.L_2:
        /*0010*/ 	.word	index@(_Z11checknRollsiPmPKsPKh)
        /*0014*/ 	.word	0x00000008


	//----- nvinfo : EIATTR_MIN_STACK_SIZE
	.align		4
.L_3:
        /*0018*/ 	.byte	0x04, 0x12
        /*001a*/ 	.short	(.L_5 - .L_4)
	.align		4
.L_4:
        /*001c*/ 	.word	index@(_Z11checknRollsiPmPKsPKh)
        /*0020*/ 	.word	0x00000008
.L_5:


//--------------------- .nv.compat                --------------------------
	.section	.nv.compat,"",@"SHT_CUDA_COMPAT_INFO"
	.align	4
        /*0000*/ 	.byte	0x02, 0x09, 0x00, 0x00, 0x02, 0x02, 0x01, 0x00, 0x02, 0x05, 0x05, 0x00, 0x03, 0x07, 0x01, 0x01
        /*0010*/ 	.byte	0x02, 0x03, 0x00, 0x00, 0x02, 0x06, 0x01, 0x00, 0x04, 0x0b, 0x08, 0x00, 0x09, 0x00, 0x00, 0x00
        /*0020*/ 	.byte	0x00, 0x00, 0x00, 0x00


//--------------------- .nv.info._Z11checknRollsiPmPKsPKh --------------------------
	.section	.nv.info._Z11checknRollsiPmPKsPKh,"",@"SHT_CUDA_INFO"
	.sectionflags	@""
	.align	4


	//----- nvinfo : EIATTR_CUDA_API_VERSION
	.align		4
        /*0000*/ 	.byte	0x04, 0x37
        /*0002*/ 	.short	(.L_7 - .L_6)
.L_6:
        /*0004*/ 	.word	0x00000082


	//----- nvinfo : EIATTR_KPARAM_INFO
	.align		4
.L_7:
        /*0008*/ 	.byte	0x04, 0x17
        /*000a*/ 	.short	(.L_9 - .L_8)
.L_8:
        /*000c*/ 	.word	0x00000000
        /*0010*/ 	.short	0x0003
        /*0012*/ 	.short	0x0018
        /*0014*/ 	.byte	0x00, 0xf5, 0x21, 0x00


	//----- nvinfo : EIATTR_KPARAM_INFO
	.align		4
.L_9:
        /*0018*/ 	.byte	0x04, 0x17
        /*001a*/ 	.short	(.L_11 - .L_10)
.L_10:
        /*001c*/ 	.word	0x00000000
        /*0020*/ 	.short	0x0002
        /*0022*/ 	.short	0x0010
        /*0024*/ 	.byte	0x00, 0xf5, 0x21, 0x00


	//----- nvinfo : EIATTR_KPARAM_INFO
	.align		4
.L_11:
        /*0028*/ 	.byte	0x04, 0x17
        /*002a*/ 	.short	(.L_13 - .L_12)
.L_12:
        /*002c*/ 	.word	0x00000000
        /*0030*/ 	.short	0x0001
        /*0032*/ 	.short	0x0008
        /*0034*/ 	.byte	0x00, 0xf5, 0x21, 0x00


	//----- nvinfo : EIATTR_KPARAM_INFO
	.align		4
.L_13:
        /*0038*/ 	.byte	0x04, 0x17
        /*003a*/ 	.short	(.L_15 - .L_14)
.L_14:
        /*003c*/ 	.word	0x00000000
        /*0040*/ 	.short	0x0000
        /*0042*/ 	.short	0x0000
        /*0044*/ 	.byte	0x00, 0xf0, 0x11, 0x00


	//----- nvinfo : EIATTR_SPARSE_MMA_MASK
	.align		4
.L_15:
        /*0048*/ 	.byte	0x03, 0x50
        /*004a*/ 	.short	0x0000


	//----- nvinfo : EIATTR_MAXREG_COUNT
	.align		4
        /*004c*/ 	.byte	0x03, 0x1b
        /*004e*/ 	.short	0x00ff


	//----- nvinfo : EIATTR_MERCURY_ISA_VERSION
	.align		4
        /*0050*/ 	.byte	0x03, 0x5f
        /*0052*/ 	.short	0x0101


	//----- nvinfo : EIATTR_VRC_CTA_INIT_COUNT
	.align		4
        /*0054*/ 	.byte	0x02, 0x4a
	.zero		1
	.zero		1


	//----- nvinfo : EIATTR_EXIT_INSTR_OFFSETS
	.align		4
        /*0058*/ 	.byte	0x04, 0x1c
        /*005a*/ 	.short	(.L_17 - .L_16)


	//   ....[0]....
.L_16:
        /*005c*/ 	.word	0x00000040


	//   ....[1]....
        /*0060*/ 	.word	0x00000390


	//   ....[2]....
        /*0064*/ 	.word	0x000008c0


	//----- nvinfo : EIATTR_CRS_STACK_SIZE
	.align		4
.L_17:
        /*0068*/ 	.byte	0x04, 0x1e
        /*006a*/ 	.short	(.L_19 - .L_18)
.L_18:
        /*006c*/ 	.word	0x00000000


	//----- nvinfo : EIATTR_CBANK_PARAM_SIZE
	.align		4
.L_19:
        /*0070*/ 	.byte	0x03, 0x19
        /*0072*/ 	.short	0x0020


	//----- nvinfo : EIATTR_PARAM_CBANK
	.align		4
        /*0074*/ 	.byte	0x04, 0x0a
        /*0076*/ 	.short	(.L_21 - .L_20)
	.align		4
.L_20:
        /*0078*/ 	.word	index@(.nv.constant0._Z11checknRollsiPmPKsPKh)
        /*007c*/ 	.short	0x0380
        /*007e*/ 	.short	0x0020


	//----- nvinfo : EIATTR_SW_WAR
	.align		4
.L_21:
        /*0080*/ 	.byte	0x04, 0x36
        /*0082*/ 	.short	(.L_23 - .L_22)
.L_22:
        /*0084*/ 	.word	0x00000008
.L_23:


//--------------------- .nv.callgraph             --------------------------
	.section	.nv.callgraph,"",@"SHT_CUDA_CALLGRAPH"
	.align	4
	.sectionentsize	8
	.align		4
        /*0000*/ 	.word	0x00000000
	.align		4
        /*0004*/ 	.word	0xffffffff
	.align		4
        /*0008*/ 	.word	0x00000000
	.align		4
        /*000c*/ 	.word	0xfffffffe
	.align		4
        /*0010*/ 	.word	0x00000000
	.align		4
        /*0014*/ 	.word	0xfffffffd
	.align		4
        /*0018*/ 	.word	0x00000000
	.align		4
        /*001c*/ 	.word	0xfffffffc


//--------------------- .text._Z11checknRollsiPmPKsPKh --------------------------
	.section	.text._Z11checknRollsiPmPKsPKh,"ax",@progbits
	.align	128
        .global         _Z11checknRollsiPmPKsPKh
        .type           _Z11checknRollsiPmPKsPKh,@function
        .size           _Z11checknRollsiPmPKsPKh,(.L_x_9 - _Z11checknRollsiPmPKsPKh)
        .other          _Z11checknRollsiPmPKsPKh,@"STO_CUDA_ENTRY STV_DEFAULT"
_Z11checknRollsiPmPKsPKh:
.text._Z11checknRollsiPmPKsPKh:
[----:B------:R-:W0:Y:S08]  /*0000*/  LDC R1, c[0x0][0x37c] ;  /* 0x0000df00ff017b82 */ /* 0x000e300000000800 */
[----:B------:R-:W1:Y:S01]  /*0010*/  LDC R7, c[0x0][0x380] ;  /* 0x0000e000ff077b82 */ /* 0x000e620000000800 */
[----:B0-----:R-:W-:Y:S01]  /*0020*/  VIADD R1, R1, 0xfffffff8 ;  /* 0xfffffff801017836 */ /* 0x001fe20000000000 */
[----:B-1----:R-:W-:-:S13]  /*0030*/  ISETP.GE.AND P0, PT, R7, 0x1, PT ;  /* 0x000000010700780c */ /* 0x002fda0003f06270 */
[----:B------:R-:W-:Y:S05]  /*0040*/  @!P0 EXIT ;  /* 0x000000000000894d */ /* 0x000fea0003800000 */
[----:B------:R-:W0:Y:S01]  /*0050*/  LDC.64 R2, c[0x0][0x390] ;  /* 0x0000e400ff027b82 */ /* 0x000e220000000a00 */
[----:B------:R-:W0:Y:S01]  /*0060*/  LDCU.64 UR6, c[0x0][0x358] ;  /* 0x00006b00ff0677ac */ /* 0x000e220008000a00 */
[----:B------:R-:W1:Y:S01]  /*0070*/  S2R R5, SR_CTAID.X ;  /* 0x0000000000057919 */ /* 0x000e620000002500 */
[----:B------:R-:W1:Y:S01]  /*0080*/  S2R R0, SR_TID.X ;  /* 0x0000000000007919 */ /* 0x000e620000002100 */
[----:B------:R-:W1:Y:S04]  /*0090*/  LDCU UR4, c[0x0][0x360] ;  /* 0x00006c00ff0477ac */ /* 0x000e680008000800 */
[----:B------:R-:W2:Y:S01]  /*00a0*/  LDC.64 R8, c[0x0][0x388] ;  /* 0x0000e200ff087b82 */ /* 0x000ea20000000a00 */
[----:B0-----:R-:W3:Y:S01]  /*00b0*/  LDG.E.S16 R2, desc[UR6][R2.64+0xbc] ;  /* 0x0000bc0602027981 */ /* 0x001ee2000c1e1700 */
[----:B------:R-:W-:Y:S01]  /*00c0*/  UMOV UR5, URZ ;  /* 0x000000ff00057c82 */ /* 0x000fe20008000000 */
[----:B-1----:R-:W-:Y:S01]  /*00d0*/  IMAD R5, R5, UR4, R0 ;  /* 0x0000000405057c24 */ /* 0x002fe2000f8e0200 */
[----:B------:R-:W-:-:S03]  /*00e0*/  UMOV UR4, URZ ;  /* 0x000000ff00047c82 */ /* 0x000fc60008000000 */
[----:B--2---:R-:W-:-:S04]  /*00f0*/  IMAD.WIDE R8, R5, 0x8, R8 ;  /* 0x0000000805087825 */ /* 0x004fc800078e0208 */
[----:B---3--:R-:W-:-:S04]  /*0100*/  IMAD R0, R2, 0xfc00, R5 ;  /* 0x0000fc0002007824 */ /* 0x008fc800078e0205 */
[----:B------:R-:W-:-:S04]  /*0110*/  IMAD R0, R0, 0x6, R7 ;  /* 0x0000000600007824 */ /* 0x000fc800078e0207 */
[----:B------:R-:W-:-:S07]  /*0120*/  VIADD R7, R0, 0xfffffffd ;  /* 0xfffffffd00077836 */ /* 0x000fce0000000000 */
.L_x_7:
[----:B0-----:R0:W-:Y:S01]  /*0130*/  STL.U8 [R1], RZ ;  /* 0x000000ff01007387 */ /* 0x0011e20000100000 */
[----:B-1--4-:R-:W1:Y:S01]  /*0140*/  LDC.64 R4, c[0x0][0x390] ;  /* 0x0000e400ff047b82 */ /* 0x012e620000000a00 */
[----:B------:R-:W-:Y:S01]  /*0150*/  MOV R2, UR4 ;  /* 0x0000000400027c02 */ /* 0x000fe20008000f00 */
[----:B------:R-:W-:Y:S01]  /*0160*/  IMAD.U32 R3, RZ, RZ, UR5 ;  /* 0x00000005ff037e24 */ /* 0x000fe2000f8e00ff */
[----:B------:R0:W-:Y:S01]  /*0170*/  STL.U8 [R1+0x1], RZ ;  /* 0x000001ff01007387 */ /* 0x0001e20000100000 */
[----:B------:R-:W-:Y:S01]  /*0180*/  UIADD3 UR4, UP1, UPT, UR4, 0x1, URZ ;  /* 0x0000000104047890 */ /* 0x000fe2000ff3e0ff */
[----:B------:R-:W-:Y:S01]  /*0190*/  BSSY.RECONVERGENT B0, `(.L_x_0) ;  /* 0x0000070000007945 */ /* 0x000fe20003800200 */
[----:B------:R-:W-:Y:S01]  /*01a0*/  IMAD.WIDE R2, R7, 0x20000, R2 ;  /* 0x0002000007027825 */ /* 0x000fe200078e0202 */
[----:B------:R0:W-:Y:S02]  /*01b0*/  STL.U8 [R1+0x2], RZ ;  /* 0x000002ff01007387 */ /* 0x0001e40000100000 */
[----:B------:R-:W-:Y:S01]  /*01c0*/  BSSY.RELIABLE B1, `(.L_x_1) ;  /* 0x0000054000017945 */ /* 0x000fe20003800100 */
[----:B------:R-:W-:Y:S01]  /*01d0*/  UISETP.NE.U32.AND UP0, UPT, UR4, 0x20000, UPT ;  /* 0x000200000400788c */ /* 0x000fe2000bf05070 */
[----:B------:R-:W-:Y:S01]  /*01e0*/  IMAD.MOV.U32 R6, RZ, RZ, RZ ;  /* 0x000000ffff067224 */ /* 0x000fe200078e00ff */
[----:B------:R0:W-:Y:S01]  /*01f0*/  STL.U8 [R1+0x3], RZ ;  /* 0x000003ff01007387 */ /* 0x0001e20000100000 */
[----:B------:R-:W-:Y:S01]  /*0200*/  UIADD3.X UR5, UPT, UPT, URZ, UR5, URZ, UP1, !UPT ;  /* 0x00000005ff057290 */ /* 0x000fe20008ffe4ff */
[----:B------:R-:W-:Y:S01]  /*0210*/  MOV R19, R2 ;  /* 0x0000000200137202 */ /* 0x000fe20000000f00 */
[----:B------:R-:W-:Y:S01]  /*0220*/  IMAD.MOV.U32 R15, RZ, RZ, R3 ;  /* 0x000000ffff0f7224 */ /* 0x000fe200078e0003 */
[----:B------:R0:W-:Y:S01]  /*0230*/  STL.U8 [R1+0x4], RZ ;  /* 0x000004ff01007387 */ /* 0x0001e20000100000 */
[----:B------:R-:W2:Y:S01]  /*0240*/  LDCU UR10, c[0x0][0x380] ;  /* 0x00007000ff0a77ac */ /* 0x000ea20008000800 */
[----:B------:R-:W3:Y:S01]  /*0250*/  LDCU.64 UR8, c[0x0][0x398] ;  /* 0x00007300ff0877ac */ /* 0x000ee20008000a00 */
[----:B------:R-:W-:-:S11]  /*0260*/  UISETP.NE.AND.EX UP0, UPT, UR5, URZ, UPT, UP0 ;  /* 0x000000ff0500728c */ /* 0x000fd6000bf05300 */
.L_x_5:
[----:B----4-:R-:W-:Y:S02]  /*0270*/  HFMA2 R11, -RZ, RZ, 0, 0 ;  /* 0x00000000ff0b7431 */ /* 0x010fe400000001ff */
[----:B------:R-:W-:Y:S02]  /*0280*/  IMAD R0, R15, -0x21131993, RZ ;  /* 0xdeece66d0f007824 */ /* 0x000fe400078e02ff */
[----:B------:R-:W-:Y:S02]  /*0290*/  IMAD.MOV.U32 R10, RZ, RZ, 0xb ;  /* 0x0000000bff0a7424 */ /* 0x000fe400078e00ff */
[C---:B------:R-:W-:Y:S02]  /*02a0*/  IMAD R15, R19.reuse, 0x5, R0 ;  /* 0x00000005130f7824 */ /* 0x040fe400078e0200 */
[----:B------:R-:W-:-:S04]  /*02b0*/  IMAD.WIDE.U32 R12, R19, -0x21131993, R10 ;  /* 0xdeece66d130c7825 */ /* 0x000fc800078e000a */
[----:B------:R-:W-:-:S05]  /*02c0*/  IMAD.IADD R14, R13, 0x1, R15 ;  /* 0x000000010d0e7824 */ /* 0x000fca00078e020f */
[----:B------:R-:W-:-:S04]  /*02d0*/  LOP3.LUT R19, R14, 0xffff, RZ, 0xc0, !PT ;  /* 0x0000ffff0e137812 */ /* 0x000fc800078ec0ff */
[----:B------:R-:W-:-:S05]  /*02e0*/  SHF.R.U64 R15, R12, 0x11, R19 ;  /* 0x000000110c0f7819 */ /* 0x000fca0000001213 */
[----:B------:R-:W-:-:S05]  /*02f0*/  IMAD.HI.U32 R0, R15, -0x51b3bea3, RZ ;  /* 0xae4c415d0f007827 */ /* 0x000fca00078e00ff */
[----:B------:R-:W-:-:S05]  /*0300*/  SHF.R.U32.HI R0, RZ, 0x6, R0 ;  /* 0x00000006ff007819 */ /* 0x000fca0000011600 */
[----:B------:R-:W-:-:S04]  /*0310*/  IMAD R21, R0, -0x5e, R15 ;  /* 0xffffffa200157824 */ /* 0x000fc800078e020f */
[----:B-1----:R-:W-:-:S05]  /*0320*/  IMAD.WIDE.U32 R16, R21, 0x2, R4 ;  /* 0x0000000215107825 */ /* 0x002fca00078e0004 */
[----:B------:R-:W4:Y:S02]  /*0330*/  LDG.E.U16 R0, desc[UR6][R16.64] ;  /* 0x0000000610007981 */ /* 0x000f24000c1e1500 */
[----:B----4-:R-:W-:-:S04]  /*0340*/  PRMT R15, R0, 0x9910, RZ ;  /* 0x00009910000f7816 */ /* 0x010fc800000000ff */
[----:B------:R-:W-:-:S13]  /*0350*/  ISETP.NE.AND P0, PT, R15, -0x1, PT ;  /* 0xffffffff0f00780c */ /* 0x000fda0003f05270 */
[----:B------:R-:W-:Y:S05]  /*0360*/  @!P0 BREAK.RELIABLE B1 ;  /* 0x0000000000018942 */ /* 0x000fea0003800100 */
[----:B------:R-:W-:Y:S05]  /*0370*/  @!P0 BRA `(.L_x_2) ;  /* 0x00000004003c8947 */ /* 0x000fea0003800000 */
[----:B------:R-:W-:-:S13]  /*0380*/  ISETP.GT.U32.AND P0, PT, R0, 0x4, PT ;  /* 0x000000040000780c */ /* 0x000fda0003f04070 */
[----:B--23--:R-:W-:Y:S05]  /*0390*/  @P0 EXIT ;  /* 0x000000000000094d */ /* 0x00cfea0003800000 */
[----:B------:R-:W-:-:S05]  /*03a0*/  IADD3 R16, P0, PT, R21, UR8, RZ ;  /* 0x0000000815107c10 */ /* 0x000fca000ff1e0ff */
[----:B------:R-:W-:-:S05]  /*03b0*/  IMAD.X R17, RZ, RZ, UR9, P0 ;  /* 0x00000009ff117e24 */ /* 0x000fca00080e06ff */
[----:B------:R-:W2:Y:S01]  /*03c0*/  LDG.E.U8 R16, desc[UR6][R16.64] ;  /* 0x0000000610107981 */ /* 0x000ea2000c1e1100 */
[----:B------:R-:W-:Y:S01]  /*03d0*/  BSSY.RECONVERGENT B2, `(.L_x_3) ;  /* 0x000002b000027945 */ /* 0x000fe20003800200 */
[----:B------:R-:W-:Y:S01]  /*03e0*/  IMAD.MOV.U32 R15, RZ, RZ, R19 ;  /* 0x000000ffff0f7224 */ /* 0x000fe200078e0013 */
[----:B------:R-:W-:Y:S01]  /*03f0*/  MOV R18, 0x1 ;  /* 0x0000000100127802 */ /* 0x000fe20000000f00 */
[----:B------:R-:W-:Y:S01]  /*0400*/  IMAD.MOV.U32 R19, RZ, RZ, R12 ;  /* 0x000000ffff137224 */ /* 0x000fe200078e000c */
[----:B--2---:R-:W-:-:S13]  /*0410*/  ISETP.GE.U32.AND P0, PT, R16, 0x10, PT ;  /* 0x000000101000780c */ /* 0x004fda0003f06070 */
[----:B------:R-:W-:Y:S05]  /*0420*/  @!P0 BRA `(.L_x_4) ;  /* 0x0000000000948947 */ /* 0x000fea0003800000 */
[----:B------:R-:W-:Y:S01]  /*0430*/  LEA.HI R15, R16, 0x1, RZ, 0x1c ;  /* 0x00000001100f7811 */ /* 0x000fe200078fe0ff */
[----:B------:R-:W-:Y:S01]  /*0440*/  IMAD.WIDE.U32 R10, R12, -0x21131993, R10 ;  /* 0xdeece66d0c0a7825 */ /* 0x000fe200078e000a */
[----:B------:R-:W-:Y:S02]  /*0450*/  LOP3.LUT R13, R16, 0xf, RZ, 0xc0, !PT ;  /* 0x0000000f100d7812 */ /* 0x000fe400078ec0ff */
[----:B------:R-:W-:Y:S01]  /*0460*/  LOP3.LUT R18, R15, 0xffff, RZ, 0xc0, !PT ;  /* 0x0000ffff0f127812 */ /* 0x000fe200078ec0ff */
[----:B------:R-:W-:-:S03]  /*0470*/  IMAD R15, R14, -0x21131993, RZ ;  /* 0xdeece66d0e0f7824 */ /* 0x000fc600078e02ff */
[----:B------:R-:W-:Y:S01]  /*0480*/  IADD3 R18, PT, PT, R18, -R13, RZ ;  /* 0x8000000d12127210 */ /* 0x000fe20007ffe0ff */
[----:B------:R-:W-:-:S03]  /*0490*/  IMAD R15, R12, 0x5, R15 ;  /* 0x000000050c0f7824 */ /* 0x000fc600078e020f */
[-C--:B------:R-:W-:Y:S01]  /*04a0*/  IABS R19, R18.reuse ;  /* 0x0000001200137213 */ /* 0x080fe20000000000 */
[----:B------:R-:W-:Y:S01]  /*04b0*/  IMAD.IADD R15, R11, 0x1, R15 ;  /* 0x000000010b0f7824 */ /* 0x000fe200078e020f */
[----:B------:R-:W-:Y:S02]  /*04c0*/  IABS R14, R18 ;  /* 0x00000012000e7213 */ /* 0x000fe40000000000 */
[----:B------:R-:W1:Y:S02]  /*04d0*/  I2F.RP R20, R19 ;  /* 0x0000001300147306 */ /* 0x000e640000209400 */
[----:B------:R-:W-:Y:S01]  /*04e0*/  LOP3.LUT R15, R15, 0xffff, RZ, 0xc0, !PT ;  /* 0x0000ffff0f0f7812 */ /* 0x000fe200078ec0ff */
[----:B------:R-:W-:-:S03]  /*04f0*/  IMAD.MOV R14, RZ, RZ, -R14 ;  /* 0x000000ffff0e7224 */ /* 0x000fc600078e0a0e */
[----:B------:R-:W-:-:S04]  /*0500*/  SHF.R.U64 R11, R10, 0x11, R15 ;  /* 0x000000110a0b7819 */ /* 0x000fc8000000120f */
[----:B------:R-:W-:Y:S01]  /*0510*/  ISETP.GE.AND P2, PT, R11, RZ, PT ;  /* 0x000000ff0b00720c */ /* 0x000fe20003f46270 */
[----:B-1----:R-:W1:Y:S02]  /*0520*/  MUFU.RCP R20, R20 ;  /* 0x0000001400147308 */ /* 0x002e640000001000 */
[----:B-1----:R-:W-:-:S06]  /*0530*/  VIADD R16, R20, 0xffffffe ;  /* 0x0ffffffe14107836 */ /* 0x002fcc0000000000 */
[----:B------:R1:W2:Y:S02]  /*0540*/  F2I.FTZ.U32.TRUNC.NTZ R17, R16 ;  /* 0x0000001000117305 */ /* 0x0002a4000021f000 */
[----:B-1----:R-:W-:Y:S01]  /*0550*/  IMAD.MOV.U32 R16, RZ, RZ, RZ ;  /* 0x000000ffff107224 */ /* 0x002fe200078e00ff */
[----:B--2---:R-:W-:-:S05]  /*0560*/  IADD3 R12, PT, PT, RZ, -R17, RZ ;  /* 0x80000011ff0c7210 */ /* 0x004fca0007ffe0ff */
[----:B------:R-:W-:Y:S01]  /*0570*/  IMAD R21, R12, R19, RZ ;  /* 0x000000130c157224 */ /* 0x000fe200078e02ff */
[----:B------:R-:W-:-:S03]  /*0580*/  IABS R12, R11 ;  /* 0x0000000b000c7213 */ /* 0x000fc60000000000 */
[----:B------:R-:W-:Y:S01]  /*0590*/  IMAD.HI.U32 R16, R17, R21, R16 ;  /* 0x0000001511107227 */ /* 0x000fe200078e0010 */
[----:B------:R-:W-:-:S03]  /*05a0*/  MOV R17, R12 ;  /* 0x0000000c00117202 */ /* 0x000fc60000000f00 */
[----:B------:R-:W-:Y:S02]  /*05b0*/  IMAD.MOV.U32 R12, RZ, RZ, R14 ;  /* 0x000000ffff0c7224 */ /* 0x000fe400078e000e */
[----:B------:R-:W-:-:S04]  /*05c0*/  IMAD.HI.U32 R16, R16, R17, RZ ;  /* 0x0000001110107227 */ /* 0x000fc800078e00ff */
[----:B------:R-:W-:-:S05]  /*05d0*/  IMAD R16, R16, R12, R17 ;  /* 0x0000000c10107224 */ /* 0x000fca00078e0211 */
[----:B------:R-:W-:-:S13]  /*05e0*/  ISETP.GT.U32.AND P0, PT, R19, R16, PT ;  /* 0x000000101300720c */ /* 0x000fda0003f04070 */
[----:B------:R-:W-:Y:S01]  /*05f0*/  @!P0 IMAD.IADD R16, R16, 0x1, -R19 ;  /* 0x0000000110108824 */ /* 0x000fe200078e0a13 */
[----:B------:R-:W-:-:S04]  /*0600*/  ISETP.NE.AND P0, PT, R18, RZ, PT ;  /* 0x000000ff1200720c */ /* 0x000fc80003f05270 */
[----:B------:R-:W-:-:S13]  /*0610*/  ISETP.GT.U32.AND P1, PT, R19, R16, PT ;  /* 0x000000101300720c */ /* 0x000fda0003f24070 */
[----:B------:R-:W-:Y:S01]  /*0620*/  @!P1 IADD3 R16, PT, PT, R16, -R19, RZ ;  /* 0x8000001310109210 */ /* 0x000fe20007ffe0ff */
[----:B------:R-:W-:-:S04]  /*0630*/  IMAD.MOV.U32 R19, RZ, RZ, R10 ;  /* 0x000000ffff137224 */ /* 0x000fc800078e000a */
[----:B------:R-:W-:Y:S01]  /*0640*/  @!P2 IMAD.MOV R16, RZ, RZ, -R16 ;  /* 0x000000ffff10a224 */ /* 0x000fe200078e0a10 */
[----:B------:R-:W-:-:S04]  /*0650*/  @!P0 LOP3.LUT R16, RZ, R18, RZ, 0x33, !PT ;  /* 0x00000012ff108212 */ /* 0x000fc800078e33ff */
[----:B------:R-:W-:-:S04]  /*0660*/  IADD3 R13, PT, PT, R13, R16, RZ ;  /* 0x000000100d0d7210 */ /* 0x000fc80007ffe0ff */
[----:B------:R-:W-:-:S07]  /*0670*/  PRMT R18, R13, 0x7610, R18 ;  /* 0x000076100d127816 */ /* 0x000fce0000000012 */
.L_x_4:
[----:B------:R-:W-:Y:S05]  /*0680*/  BSYNC.RECONVERGENT B2 ;  /* 0x0000000000027941 */ /* 0x000fea0003800200 */
.L_x_3:
[----:B------:R-:W-:-:S05]  /*0690*/  IADD3 R0, PT, PT, R1, R0, RZ ;  /* 0x0000000001007210 */ /* 0x000fca0007ffe0ff */
[----:B------:R-:W2:Y:S01]  /*06a0*/  LDL.U8 R11, [R0] ;  /* 0x00000000000b7983 */ /* 0x000ea20000100000 */
[----:B------:R-:W-:-:S04]  /*06b0*/  IADD3 R6, PT, PT, R6, 0x1, RZ ;  /* 0x0000000106067810 */ /* 0x000fc80007ffe0ff */
[----:B------:R-:W-:Y:S01]  /*06c0*/  ISETP.NE.AND P0, PT, R6, UR10, PT ;  /* 0x0000000a06007c0c */ /* 0x000fe2000bf05270 */
[----:B--2---:R-:W-:-:S05]  /*06d0*/  IMAD.IADD R11, R11, 0x1, R18 ;  /* 0x000000010b0b7824 */ /* 0x004fca00078e0212 */
[----:B------:R4:W-:Y:S07]  /*06e0*/  STL.U8 [R0], R11 ;  /* 0x0000000b00007387 */ /* 0x0009ee0000100000 */
[----:B------:R-:W-:Y:S05]  /*06f0*/  @P0 BRA `(.L_x_5) ;  /* 0xfffffff800dc0947 */ /* 0x000fea000383ffff */
[----:B------:R-:W-:Y:S05]  /*0700*/  BSYNC.RELIABLE B1 ;  /* 0x0000000000017941 */ /* 0x000fea0003800100 */
.L_x_1:
[----:B------:R-:W2:Y:S04]  /*0710*/  LDL.U8 R10, [R1+0x1] ;  /* 0x00000100010a7983 */ /* 0x000ea80000100000 */
[----:B----4-:R-:W3:Y:S04]  /*0720*/  LDL.U8 R0, [R1] ;  /* 0x0000000001007983 */ /* 0x010ee80000100000 */
[----:B------:R-:W4:Y:S04]  /*0730*/  LDL.U8 R4, [R1+0x2] ;  /* 0x0000020001047983 */ /* 0x000f280000100000 */
[----:B------:R-:W5:Y:S04]  /*0740*/  LDL.U8 R5, [R1+0x3] ;  /* 0x0000030001057983 */ /* 0x000f680000100000 */
[----:B------:R-:W5:Y:S01]  /*0750*/  LDL.U8 R6, [R1+0x4] ;  /* 0x0000040001067983 */ /* 0x000f620000100000 */
[----:B--2---:R-:W-:-:S04]  /*0760*/  ISETP.NE.AND P0, PT, R10, 0x2, PT ;  /* 0x000000020a00780c */ /* 0x004fc80003f05270 */
[----:B---3--:R-:W-:-:S04]  /*0770*/  ISETP.EQ.AND P0, PT, R0, 0x15, !P0 ;  /* 0x000000150000780c */ /* 0x008fc80004702270 */
[----:B----4-:R-:W-:-:S04]  /*0780*/  ISETP.EQ.AND P0, PT, R4, 0x1, P0 ;  /* 0x000000010400780c */ /* 0x010fc80000702270 */
[----:B-----5:R-:W-:-:S04]  /*0790*/  ISETP.EQ.AND P0, PT, R5, 0x1, P0 ;  /* 0x000000010500780c */ /* 0x020fc80000702270 */
[----:B------:R-:W-:-:S13]  /*07a0*/  ISETP.EQ.AND P0, PT, R6, 0x1, P0 ;  /* 0x000000010600780c */ /* 0x000fda0000702270 */
[----:B------:R-:W-:Y:S05]  /*07b0*/  @!P0 BRA `(.L_x_6) ;  /* 0x0000000000348947 */ /* 0x000fea0003800000 */
[----:B------:R-:W-:Y:S02]  /*07c0*/  HFMA2 R5, -RZ, RZ, 0, 686 ;  /* 0x0000615cff057431 */ /* 0x000fe400000001ff */
[----:B------:R-:W-:Y:S02]  /*07d0*/  IMAD.MOV.U32 R4, RZ, RZ, 0xe462aa9 ;  /* 0x0e462aa9ff047424 */ /* 0x000fe400078e00ff */
[----:B------:R-:W-:-:S04]  /*07e0*/  IMAD R3, R3, 0x5bcb1365, RZ ;  /* 0x5bcb136503037824 */ /* 0x000fc800078e02ff */
[C---:B------:R-:W-:Y:S02]  /*07f0*/  IMAD R3, R2.reuse, 0xdfe0, R3 ;  /* 0x0000dfe002037824 */ /* 0x040fe400078e0203 */
[----:B------:R-:W-:-:S04]  /*0800*/  IMAD.WIDE.U32 R4, R2, 0x5bcb1365, R4 ;  /* 0x5bcb136502047825 */ /* 0x000fc800078e0004 */
[----:B------:R-:W-:Y:S01]  /*0810*/  IMAD.IADD R0, R5, 0x1, R3 ;  /* 0x0000000105007824 */ /* 0x000fe200078e0203 */
[----:B------:R-:W-:-:S04]  /*0820*/  LOP3.LUT R4, R4, 0xdeece66d, RZ, 0x3c, !PT ;  /* 0xdeece66d04047812 */ /* 0x000fc800078e3cff */
[----:B------:R-:W-:-:S04]  /*0830*/  LOP3.LUT R0, R0, 0xffff, RZ, 0xc0, !PT ;  /* 0x0000ffff00007812 */ /* 0x000fc800078ec0ff */
[----:B------:R-:W-:-:S05]  /*0840*/  LOP3.LUT R5, R0, 0x5, RZ, 0x3c, !PT ;  /* 0x0000000500057812 */ /* 0x000fca00078e3cff */
[----:B------:R4:W-:Y:S01]  /*0850*/  STG.E.64 desc[UR6][R8.64], R4 ;  /* 0x0000000408007986 */ /* 0x0009e2000c101b06 */
[----:B------:R-:W-:Y:S05]  /*0860*/  BRA `(.L_x_6) ;  /* 0x0000000000087947 */ /* 0x000fea0003800000 */
.L_x_2:
[----:B------:R-:W-:-:S05]  /*0870*/  MOV R0, 0xff ;  /* 0x000000ff00007802 */ /* 0x000fca0000000f00 */
[----:B------:R1:W-:Y:S02]  /*0880*/  STL.U8 [R1], R0 ;  /* 0x0000000001007387 */ /* 0x0003e40000100000 */
.L_x_6:
[----:B--23--:R-:W-:Y:S05]  /*0890*/  BSYNC.RECONVERGENT B0 ;  /* 0x0000000000007941 */ /* 0x00cfea0003800200 */
.L_x_0:
[----:B------:R-:W-:Y:S05]  /*08a0*/  WARPSYNC.ALL ;  /* 0x0000000000007948 */ /* 0x000fea0003800000 */
[----:B------:R-:W-:Y:S05]  /*08b0*/  BRA.U UP0, `(.L_x_7) ;  /* 0xfffffff9001c7547 */ /* 0x000fea000b83ffff */
[----:B------:R-:W-:Y:S05]  /*08c0*/  EXIT ;  /* 0x000000000000794d */ /* 0x000fea0003800000 */
.L_x_8:
[----:B------:R-:W-:-:S00]  /*08d0*/  BRA `(.L_x_8) ;  /* 0xfffffffc00fc7947 */ /* 0x000fc0000383ffff */
[----:B------:R-:W-:-:S00]  /*08e0*/  NOP ;  /* 0x0000000000007918 */ /* 0x000fc00000000000 */
        /* <DEDUP_REMOVED lines=9> */
.L_x_9:


//--------------------- .nv.shared.reserved.0     --------------------------
	.section	.nv.shared.reserved.0,"aw",@nobits
	.weak		__nv_reservedSMEM_offset_0_alias
	.size		__nv_reservedSMEM_offset_0_alias, 0, 64
	.other		__nv_reservedSMEM_offset_0_alias,@"STO_CUDA_RESERVED_SHARED STV_DEFAULT"
__nv_reservedSMEM_offset_0_alias:
	.zero		0
	.zero		64


//--------------------- .nv.constant0._Z11checknRollsiPmPKsPKh --------------------------
	.section	.nv.constant0._Z11checknRollsiPmPKsPKh,"a",@progbits
	.sectionflags	@""
	.align	4
.nv.constant0._Z11checknRollsiPmPKsPKh:
	.zero		928


//--------------------- SYMBOLS --------------------------

	.type		.nv.reservedSmem.offset0,@object
	.size		.nv.reservedSmem.offset0,0x4
